//
// Generated by NVIDIA NVVM Compiler
//
// Compiler Build ID: CL-36424714
// Cuda compilation tools, release 13.0, V13.0.88
// Based on NVVM 20.0.0
//

.version 9.0
.target sm_100
.address_size 64

	// .globl	_Z6runGPUv
.extern .func  (.param .b32 func_retval0) vprintf
(
	.param .b64 vprintf_param_0,
	.param .b64 vprintf_param_1
)
;
.global .align 1 .b8 $str[20] = {101, 120, 101, 99, 117, 116, 105, 110, 103, 32, 111, 110, 32, 71, 80, 85, 33, 33, 10};

.visible .entry _Z6runGPUv()
{
	.reg .b32 	%r<3>;
	.reg .b64 	%rd<3>;

	mov.u64 	%rd1, $str;
	cvta.global.u64 	%rd2, %rd1;
	{ // callseq 0, 0
	.param .b64 param0;
	st.param.b64 	[param0], %rd2;
	.param .b64 param1;
	st.param.b64 	[param1], 0;
	.param .b32 retval0;
	call.uni (retval0), 
	vprintf, 
	(
	param0, 
	param1
	);
	ld.param.b32 	%r1, [retval0];
	} // callseq 0
	ret;

}


// ===== COMPILED SASS (sm_100) =====

	.target	sm_100

	.elftype	@"ET_EXEC"


//--------------------- .note.nv.tkinfo           --------------------------
	.section	.note.nv.tkinfo,"",@"SHT_NOTE"
	.sectionflags	@"SHF_NOTE_NV_TKINFO"
	.tkinfo
        /*0018*/ 	.word	0x00000002
        /*0030*/ 	.string	""
        /*0030*/ 	.string	"ptxas"
        /*0030*/ 	.string	"Cuda compilation tools, release 13.0, V13.0.88"
        /*0030*/ 	.string	"Build cuda_13.0.r13.0/compiler.36424714_0"
        /*0030*/ 	.string	"-arch sm_100 -m 64 "



//--------------------- .note.nv.cuinfo           --------------------------
	.section	.note.nv.cuinfo,"",@"SHT_NOTE"
	.sectionflags	@"SHF_NOTE_NV_CUINFO"
        /*0018*/ 	.short	0x0002
        /*001a*/ 	.short	0x0064
        /*001c*/ 	.short	0x0082
	.zero		2


//--------------------- .nv.info                  --------------------------
	.section	.nv.info,"",@"SHT_CUDA_INFO"
	.align	4


	//----- nvinfo : EIATTR_REGCOUNT
	.align		4
        /*0000*/ 	.byte	0x04, 0x2f
        /*0002*/ 	.short	(.L_2 - .L_1)
	.align		4
.L_1:
        /*0004*/ 	.word	index@(_Z6runGPUv)
        /*0008*/ 	.word	0x00000018


	//----- nvinfo : EIATTR_FRAME_SIZE
	.align		4
.L_2:
        /*000c*/ 	.byte	0x04, 0x11
        /*000e*/ 	.short	(.L_4 - .L_3)
	.align		4
.L_3:
        /*0010*/ 	.word	index@(_Z6runGPUv)
        /*0014*/ 	.word	0x00000000


	//----- nvinfo : EIATTR_MIN_STACK_SIZE
	.align		4
.L_4:
        /*0018*/ 	.byte	0x04, 0x12
        /*001a*/ 	.short	(.L_6 - .L_5)
	.align		4
.L_5:
        /*001c*/ 	.word	index@(_Z6runGPUv)
        /*0020*/ 	.word	0x00000000
.L_6:


//--------------------- .nv.compat                --------------------------
	.section	.nv.compat,"",@"SHT_CUDA_COMPAT_INFO"
	.align	4
        /*0000*/ 	.byte	0x02, 0x09, 0x00, 0x00, 0x02, 0x02, 0x01, 0x00, 0x02, 0x05, 0x05, 0x00, 0x03, 0x07, 0x01, 0x01
        /*0010*/ 	.byte	0x02, 0x03, 0x00, 0x00, 0x02, 0x06, 0x01, 0x00, 0x04, 0x0b, 0x08, 0x00, 0x09, 0x00, 0x00, 0x00
        /*0020*/ 	.byte	0x00, 0x00, 0x00, 0x00


//--------------------- .nv.info._Z6runGPUv       --------------------------
	.section	.nv.info._Z6runGPUv,"",@"SHT_CUDA_INFO"
	.sectionflags	@""
	.align	4


	//----- nvinfo : EIATTR_CUDA_API_VERSION
	.align		4
        /*0000*/ 	.byte	0x04, 0x37
        /*0002*/ 	.short	(.L_8 - .L_7)
.L_7:
        /*0004*/ 	.word	0x00000082


	//----- nvinfo : EIATTR_SPARSE_MMA_MASK
	.align		4
.L_8:
        /*0008*/ 	.byte	0x03, 0x50
        /*000a*/ 	.short	0x0000


	//----- nvinfo : EIATTR_MAXREG_COUNT
	.align		4
        /*000c*/ 	.byte	0x03, 0x1b
        /*000e*/ 	.short	0x00ff


	//----- nvinfo : EIATTR_EXTERNS
	.align		4
        /*0010*/ 	.byte	0x04, 0x0f
        /*0012*/ 	.short	(.L_10 - .L_9)


	//   ....[0]....
	.align		4
.L_9:
        /*0014*/ 	.word	index@(vprintf)


	//----- nvinfo : EIATTR_MERCURY_ISA_VERSION
	.align		4
.L_10:
        /*0018*/ 	.byte	0x03, 0x5f
        /*001a*/ 	.short	0x0101


	//----- nvinfo : EIATTR_VRC_CTA_INIT_COUNT
	.align		4
        /*001c*/ 	.byte	0x02, 0x4a
	.zero		1
	.zero		1


	//----- nvinfo : EIATTR_SYSCALL_OFFSETS
	.align		4
        /*0020*/ 	.byte	0x04, 0x46
        /*0022*/ 	.short	(.L_12 - .L_11)


	//   ....[0]....
.L_11:
        /*0024*/ 	.word	0x00000080


	//----- nvinfo : EIATTR_EXIT_INSTR_OFFSETS
	.align		4
.L_12:
        /*0028*/ 	.byte	0x04, 0x1c
        /*002a*/ 	.short	(.L_14 - .L_13)


	//   ....[0]....
.L_13:
        /*002c*/ 	.word	0x00000090


	//----- nvinfo : EIATTR_SW_WAR
	.align		4
.L_14:
        /*0030*/ 	.byte	0x04, 0x36
        /*0032*/ 	.short	(.L_16 - .L_15)
.L_15:
        /*0034*/ 	.word	0x00000008
.L_16:


//--------------------- .nv.callgraph             --------------------------
	.section	.nv.callgraph,"",@"SHT_CUDA_CALLGRAPH"
	.align	4
	.sectionentsize	8
	.align		4
        /*0000*/ 	.word	0x00000000
	.align		4
        /*0004*/ 	.word	0xffffffff
	.align		4
        /*0008*/ 	.word	index@(_Z6runGPUv)
	.align		4
        /*000c*/ 	.word	index@(vprintf)
	.align		4
        /*0010*/ 	.word	0x00000000
	.align		4
        /*0014*/ 	.word	0xfffffffe
	.align		4
        /*0018*/ 	.word	0x00000000
	.align		4
        /*001c*/ 	.word	0xfffffffd
	.align		4
        /*0020*/ 	.word	0x00000000
	.align		4
        /*0024*/ 	.word	0xfffffffc


//--------------------- .nv.constant4             --------------------------
	.section	.nv.constant4,"a",@progbits
	.align	8
	.align		8
.nv.constant4:
        /*0000*/ 	.dword	vprintf
	.align		8
        /*0008*/ 	.dword	$str


//--------------------- .text._Z6runGPUv          --------------------------
	.section	.text._Z6runGPUv,"ax",@progbits
	.align	128
        .global         _Z6runGPUv
        .type           _Z6runGPUv,@function
        .size           _Z6runGPUv,(.L_x_2 - _Z6runGPUv)
        .other          _Z6runGPUv,@"STO_CUDA_ENTRY STV_DEFAULT"
_Z6runGPUv:
.text._Z6runGPUv:
[----:B------:R-:W0:Y:S01]  /*0000*/  LDC R1, c[0x0][0x37c] ;  /* 0x0000df00ff017b82 */ /* 0x000e220000000800 */
[----:B------:R-:W-:Y:S01]  /*0010*/  MOV R0, 0x0 ;  /* 0x0000000000007802 */ /* 0x000fe20000000f00 */
[----:B------:R-:W1:Y:S01]  /*0020*/  LDCU.64 UR4, c[0x4][0x8] ;  /* 0x01000100ff0477ac */ /* 0x000e620008000a00 */
[----:B------:R-:W-:-:S05]  /*0030*/  CS2R R6, SRZ ;  /* 0x0000000000067805 */ /* 0x000fca000001ff00 */
[----:B------:R2:W3:Y:S01]  /*0040*/  LDC.64 R2, c[0x4][R0] ;  /* 0x0100000000027b82 */ /* 0x0004e20000000a00 */
[----:B-1----:R-:W-:Y:S02]  /*0050*/  IMAD.U32 R4, RZ, RZ, UR4 ;  /* 0x00000004ff047e24 */ /* 0x002fe4000f8e00ff */
[----:B--2---:R-:W-:-:S07]  /*0060*/  IMAD.U32 R5, RZ, RZ, UR5 ;  /* 0x00000005ff057e24 */ /* 0x004fce000f8e00ff */
[----:B------:R-:W-:-:S07]  /*0070*/  LEPC R20, `(.L_x_0) ;  /* 0x000000001014794e */ /* 0x000fce0000000000 */
[----:B0--3--:R-:W-:Y:S05]  /*0080*/  CALL.ABS.NOINC R2 ;  /* 0x0000000002007343 */ /* 0x009fea0003c00000 */
.L_x_0:
[----:B------:R-:W-:Y:S05]  /*0090*/  EXIT ;  /* 0x000000000000794d */ /* 0x000fea0003800000 */
.L_x_1:
[----:B------:R-:W-:-:S00]  /*00a0*/  BRA `(.L_x_1) ;  /* 0xfffffffc00fc7947 */ /* 0x000fc0000383ffff */
[----:B------:R-:W-:-:S00]  /*00b0*/  NOP ;  /* 0x0000000000007918 */ /* 0x000fc00000000000 */
        /* <DEDUP_REMOVED lines=12> */
.L_x_2:


//--------------------- .nv.global.init           --------------------------
	.section	.nv.global.init,"aw",@progbits
.nv.global.init:
	.type		$str,@object
	.size		$str,(.L_0 - $str)
$str:
        /*0000*/ 	.byte	0x65, 0x78, 0x65, 0x63, 0x75, 0x74, 0x69, 0x6e, 0x67, 0x20, 0x6f, 0x6e, 0x20, 0x47, 0x50, 0x55
        /*0010*/ 	.byte	0x21, 0x21, 0x0a, 0x00
.L_0:


//--------------------- .nv.shared.reserved.0     --------------------------
	.section	.nv.shared.reserved.0,"aw",@nobits
	.weak		__nv_reservedSMEM_offset_0_alias
	.size		__nv_reservedSMEM_offset_0_alias, 0, 64
	.other		__nv_reservedSMEM_offset_0_alias,@"STO_CUDA_RESERVED_SHARED STV_DEFAULT"
__nv_reservedSMEM_offset_0_alias:
	.zero		0
	.zero		64


//--------------------- .nv.constant0._Z6runGPUv  --------------------------
	.section	.nv.constant0._Z6runGPUv,"a",@progbits
	.sectionflags	@""
	.align	4
.nv.constant0._Z6runGPUv:
	.zero		896


//--------------------- SYMBOLS --------------------------

	.type		.nv.reservedSmem.offset0,@object
	.size		.nv.reservedSmem.offset0,0x4
	.type		vprintf,@function
